//
// Generated by NVIDIA NVVM Compiler
//
// Compiler Build ID: CL-36424714
// Cuda compilation tools, release 13.0, V13.0.88
// Based on NVVM 20.0.0
//

.version 9.0
.target sm_100
.address_size 64

	// .globl	_Z9mac_naivePfS_S_S_i
.extern .func  (.param .b32 func_retval0) vprintf
(
	.param .b64 vprintf_param_0,
	.param .b64 vprintf_param_1
)
;
.global .align 1 .b8 $str[47] = {115, 116, 114, 105, 100, 101, 58, 32, 37, 100, 44, 9, 32, 116, 109, 112, 91, 105, 32, 43, 32, 115, 116, 114, 105, 100, 101, 93, 58, 32, 37, 100, 44, 9, 32, 116, 109, 112, 91, 105, 93, 58, 32, 37, 102, 10};

.visible .entry _Z9mac_naivePfS_S_S_i(
	.param .u64 .ptr .align 1 _Z9mac_naivePfS_S_S_i_param_0,
	.param .u64 .ptr .align 1 _Z9mac_naivePfS_S_S_i_param_1,
	.param .u64 .ptr .align 1 _Z9mac_naivePfS_S_S_i_param_2,
	.param .u64 .ptr .align 1 _Z9mac_naivePfS_S_S_i_param_3,
	.param .u32 _Z9mac_naivePfS_S_S_i_param_4
)
{
	.reg .pred 	%p<12>;
	.reg .b32 	%r<28>;
	.reg .b32 	%f<74>;
	.reg .b64 	%rd<26>;

	ld.param.u64 	%rd9, [_Z9mac_naivePfS_S_S_i_param_0];
	ld.param.u64 	%rd10, [_Z9mac_naivePfS_S_S_i_param_1];
	ld.param.u64 	%rd11, [_Z9mac_naivePfS_S_S_i_param_2];
	ld.param.u64 	%rd12, [_Z9mac_naivePfS_S_S_i_param_3];
	ld.param.u32 	%r17, [_Z9mac_naivePfS_S_S_i_param_4];
	cvta.to.global.u64 	%rd1, %rd11;
	cvta.to.global.u64 	%rd2, %rd12;
	mov.u32 	%r18, %ctaid.x;
	mov.u32 	%r19, %ntid.x;
	mov.u32 	%r20, %tid.x;
	mad.lo.s32 	%r1, %r18, %r19, %r20;
	setp.ge.s32 	%p1, %r1, %r17;
	@%p1 bra 	$L__BB0_15;
	cvta.to.global.u64 	%rd13, %rd9;
	cvta.to.global.u64 	%rd14, %rd10;
	mul.wide.s32 	%rd15, %r1, 4;
	add.s64 	%rd16, %rd13, %rd15;
	ld.global.f32 	%f10, [%rd16];
	add.s64 	%rd17, %rd14, %rd15;
	ld.global.f32 	%f11, [%rd17];
	mul.f32 	%f12, %f10, %f11;
	add.s64 	%rd18, %rd2, %rd15;
	st.global.f32 	[%rd18], %f12;
	bar.sync 	0;
	setp.ne.s32 	%p2, %r1, 0;
	@%p2 bra 	$L__BB0_15;
	mov.b32 	%r21, 0;
	st.global.u32 	[%rd1], %r21;
	setp.lt.s32 	%p3, %r17, 1;
	@%p3 bra 	$L__BB0_15;
	and.b32  	%r2, %r17, 15;
	setp.lt.u32 	%p4, %r17, 16;
	mov.b32 	%r25, 0;
	mov.f32 	%f70, 0f00000000;
	@%p4 bra 	$L__BB0_6;
	and.b32  	%r25, %r17, 2147483632;
	neg.s32 	%r23, %r25;
	add.s64 	%rd24, %rd2, 32;
	mov.f32 	%f70, 0f00000000;
$L__BB0_5:
	.pragma "nounroll";
	ld.global.f32 	%f15, [%rd24+-32];
	add.f32 	%f16, %f15, %f70;
	st.global.f32 	[%rd1], %f16;
	ld.global.f32 	%f17, [%rd24+-28];
	add.f32 	%f18, %f17, %f16;
	st.global.f32 	[%rd1], %f18;
	ld.global.f32 	%f19, [%rd24+-24];
	add.f32 	%f20, %f19, %f18;
	st.global.f32 	[%rd1], %f20;
	ld.global.f32 	%f21, [%rd24+-20];
	add.f32 	%f22, %f21, %f20;
	st.global.f32 	[%rd1], %f22;
	ld.global.f32 	%f23, [%rd24+-16];
	add.f32 	%f24, %f23, %f22;
	st.global.f32 	[%rd1], %f24;
	ld.global.f32 	%f25, [%rd24+-12];
	add.f32 	%f26, %f25, %f24;
	st.global.f32 	[%rd1], %f26;
	ld.global.f32 	%f27, [%rd24+-8];
	add.f32 	%f28, %f27, %f26;
	st.global.f32 	[%rd1], %f28;
	ld.global.f32 	%f29, [%rd24+-4];
	add.f32 	%f30, %f29, %f28;
	st.global.f32 	[%rd1], %f30;
	ld.global.f32 	%f31, [%rd24];
	add.f32 	%f32, %f31, %f30;
	st.global.f32 	[%rd1], %f32;
	ld.global.f32 	%f33, [%rd24+4];
	add.f32 	%f34, %f33, %f32;
	st.global.f32 	[%rd1], %f34;
	ld.global.f32 	%f35, [%rd24+8];
	add.f32 	%f36, %f35, %f34;
	st.global.f32 	[%rd1], %f36;
	ld.global.f32 	%f37, [%rd24+12];
	add.f32 	%f38, %f37, %f36;
	st.global.f32 	[%rd1], %f38;
	ld.global.f32 	%f39, [%rd24+16];
	add.f32 	%f40, %f39, %f38;
	st.global.f32 	[%rd1], %f40;
	ld.global.f32 	%f41, [%rd24+20];
	add.f32 	%f42, %f41, %f40;
	st.global.f32 	[%rd1], %f42;
	ld.global.f32 	%f43, [%rd24+24];
	add.f32 	%f44, %f43, %f42;
	st.global.f32 	[%rd1], %f44;
	ld.global.f32 	%f45, [%rd24+28];
	add.f32 	%f70, %f45, %f44;
	st.global.f32 	[%rd1], %f70;
	add.s32 	%r23, %r23, 16;
	add.s64 	%rd24, %rd24, 64;
	setp.ne.s32 	%p5, %r23, 0;
	@%p5 bra 	$L__BB0_5;
$L__BB0_6:
	setp.eq.s32 	%p6, %r2, 0;
	@%p6 bra 	$L__BB0_15;
	and.b32  	%r8, %r17, 7;
	setp.lt.u32 	%p7, %r2, 8;
	@%p7 bra 	$L__BB0_9;
	mul.wide.u32 	%rd19, %r25, 4;
	add.s64 	%rd20, %rd2, %rd19;
	ld.global.f32 	%f46, [%rd20];
	add.f32 	%f47, %f46, %f70;
	st.global.f32 	[%rd1], %f47;
	ld.global.f32 	%f48, [%rd20+4];
	add.f32 	%f49, %f48, %f47;
	st.global.f32 	[%rd1], %f49;
	ld.global.f32 	%f50, [%rd20+8];
	add.f32 	%f51, %f50, %f49;
	st.global.f32 	[%rd1], %f51;
	ld.global.f32 	%f52, [%rd20+12];
	add.f32 	%f53, %f52, %f51;
	st.global.f32 	[%rd1], %f53;
	ld.global.f32 	%f54, [%rd20+16];
	add.f32 	%f55, %f54, %f53;
	st.global.f32 	[%rd1], %f55;
	ld.global.f32 	%f56, [%rd20+20];
	add.f32 	%f57, %f56, %f55;
	st.global.f32 	[%rd1], %f57;
	ld.global.f32 	%f58, [%rd20+24];
	add.f32 	%f59, %f58, %f57;
	st.global.f32 	[%rd1], %f59;
	ld.global.f32 	%f60, [%rd20+28];
	add.f32 	%f70, %f60, %f59;
	st.global.f32 	[%rd1], %f70;
	add.s32 	%r25, %r25, 8;
$L__BB0_9:
	setp.eq.s32 	%p8, %r8, 0;
	@%p8 bra 	$L__BB0_15;
	and.b32  	%r11, %r17, 3;
	setp.lt.u32 	%p9, %r8, 4;
	@%p9 bra 	$L__BB0_12;
	mul.wide.u32 	%rd21, %r25, 4;
	add.s64 	%rd22, %rd2, %rd21;
	ld.global.f32 	%f61, [%rd22];
	add.f32 	%f62, %f61, %f70;
	st.global.f32 	[%rd1], %f62;
	ld.global.f32 	%f63, [%rd22+4];
	add.f32 	%f64, %f63, %f62;
	st.global.f32 	[%rd1], %f64;
	ld.global.f32 	%f65, [%rd22+8];
	add.f32 	%f66, %f65, %f64;
	st.global.f32 	[%rd1], %f66;
	ld.global.f32 	%f67, [%rd22+12];
	add.f32 	%f70, %f67, %f66;
	st.global.f32 	[%rd1], %f70;
	add.s32 	%r25, %r25, 4;
$L__BB0_12:
	setp.eq.s32 	%p10, %r11, 0;
	@%p10 bra 	$L__BB0_15;
	mul.wide.u32 	%rd23, %r25, 4;
	add.s64 	%rd25, %rd2, %rd23;
	neg.s32 	%r27, %r11;
$L__BB0_14:
	.pragma "nounroll";
	ld.global.f32 	%f68, [%rd25];
	add.f32 	%f70, %f68, %f70;
	st.global.f32 	[%rd1], %f70;
	add.s64 	%rd25, %rd25, 4;
	add.s32 	%r27, %r27, 1;
	setp.ne.s32 	%p11, %r27, 0;
	@%p11 bra 	$L__BB0_14;
$L__BB0_15:
	ret;

}
	// .globl	_Z3macPfS_S_S_i
.visible .entry _Z3macPfS_S_S_i(
	.param .u64 .ptr .align 1 _Z3macPfS_S_S_i_param_0,
	.param .u64 .ptr .align 1 _Z3macPfS_S_S_i_param_1,
	.param .u64 .ptr .align 1 _Z3macPfS_S_S_i_param_2,
	.param .u64 .ptr .align 1 _Z3macPfS_S_S_i_param_3,
	.param .u32 _Z3macPfS_S_S_i_param_4
)
{
	.local .align 8 .b8 	__local_depot1[24];
	.reg .b64 	%SP;
	.reg .b64 	%SPL;
	.reg .pred 	%p<17>;
	.reg .b32 	%r<16>;
	.reg .b32 	%f<16>;
	.reg .b64 	%rd<26>;
	.reg .b64 	%fd<3>;

	mov.u64 	%SPL, __local_depot1;
	cvta.local.u64 	%SP, %SPL;
	ld.param.u64 	%rd4, [_Z3macPfS_S_S_i_param_0];
	ld.param.u64 	%rd5, [_Z3macPfS_S_S_i_param_1];
	ld.param.u64 	%rd6, [_Z3macPfS_S_S_i_param_2];
	ld.param.u64 	%rd7, [_Z3macPfS_S_S_i_param_3];
	ld.param.u32 	%r15, [_Z3macPfS_S_S_i_param_4];
	cvta.to.global.u64 	%rd1, %rd7;
	mov.u32 	%r5, %ctaid.x;
	mov.u32 	%r6, %ntid.x;
	mov.u32 	%r7, %tid.x;
	mad.lo.s32 	%r1, %r5, %r6, %r7;
	setp.ge.s32 	%p1, %r1, %r15;
	@%p1 bra 	$L__BB1_14;
	cvta.to.global.u64 	%rd8, %rd4;
	cvta.to.global.u64 	%rd9, %rd5;
	mul.wide.s32 	%rd10, %r1, 4;
	add.s64 	%rd11, %rd8, %rd10;
	ld.global.f32 	%f1, [%rd11];
	add.s64 	%rd12, %rd9, %rd10;
	ld.global.f32 	%f2, [%rd12];
	mul.f32 	%f3, %f1, %f2;
	add.s64 	%rd2, %rd1, %rd10;
	st.global.f32 	[%rd2], %f3;
	bar.sync 	0;
	and.b32  	%r8, %r15, -2147483647;
	setp.ne.s32 	%p2, %r8, 1;
	setp.lt.s32 	%p3, %r15, 3;
	setp.ne.s32 	%p4, %r1, 0;
	or.pred  	%p5, %p2, %p4;
	or.pred  	%p6, %p5, %p3;
	@%p6 bra 	$L__BB1_3;
	add.s32 	%r9, %r15, -1;
	mul.wide.u32 	%rd13, %r9, 4;
	add.s64 	%rd14, %rd1, %rd13;
	ld.global.f32 	%f4, [%rd14];
	ld.global.f32 	%f5, [%rd1];
	add.f32 	%f6, %f4, %f5;
	st.global.f32 	[%rd1], %f6;
$L__BB1_3:
	bar.sync 	0;
	setp.lt.s32 	%p7, %r15, 2;
	@%p7 bra 	$L__BB1_12;
	add.u64 	%rd15, %SP, 0;
	add.u64 	%rd3, %SPL, 0;
	mov.u64 	%rd18, $str;
$L__BB1_5:
	shr.u32 	%r3, %r15, 1;
	setp.ge.s32 	%p8, %r1, %r3;
	@%p8 bra 	$L__BB1_9;
	setp.ne.s32 	%p9, %r1, 0;
	@%p9 bra 	$L__BB1_8;
	mul.wide.u32 	%rd16, %r3, 4;
	add.s64 	%rd17, %rd1, %rd16;
	ld.global.f32 	%f7, [%rd17];
	cvt.f64.f32 	%fd1, %f7;
	ld.global.f32 	%f8, [%rd1];
	cvt.f64.f32 	%fd2, %f8;
	st.local.u32 	[%rd3], %r3;
	st.local.f64 	[%rd3+8], %fd1;
	st.local.f64 	[%rd3+16], %fd2;
	cvta.global.u64 	%rd19, %rd18;
	{ // callseq 0, 0
	.param .b64 param0;
	st.param.b64 	[param0], %rd19;
	.param .b64 param1;
	st.param.b64 	[param1], %rd15;
	.param .b32 retval0;
	call.uni (retval0), 
	vprintf, 
	(
	param0, 
	param1
	);
	ld.param.b32 	%r10, [retval0];
	} // callseq 0
$L__BB1_8:
	shl.b32 	%r12, %r3, 2;
	cvt.u64.u32 	%rd21, %r12;
	add.s64 	%rd22, %rd2, %rd21;
	ld.global.f32 	%f9, [%rd22];
	ld.global.f32 	%f10, [%rd2];
	add.f32 	%f11, %f9, %f10;
	st.global.f32 	[%rd2], %f11;
$L__BB1_9:
	setp.ne.s32 	%p10, %r1, 0;
	bar.sync 	0;
	and.b32  	%r13, %r15, 2;
	setp.eq.s32 	%p11, %r13, 0;
	setp.lt.u32 	%p12, %r15, 6;
	or.pred  	%p13, %p12, %p11;
	or.pred  	%p14, %p10, %p13;
	@%p14 bra 	$L__BB1_11;
	add.s32 	%r14, %r3, -1;
	mul.wide.u32 	%rd23, %r14, 4;
	add.s64 	%rd24, %rd1, %rd23;
	ld.global.f32 	%f12, [%rd24];
	ld.global.f32 	%f13, [%rd1];
	add.f32 	%f14, %f12, %f13;
	st.global.f32 	[%rd1], %f14;
$L__BB1_11:
	bar.sync 	0;
	setp.gt.u32 	%p15, %r15, 3;
	mov.u32 	%r15, %r3;
	@%p15 bra 	$L__BB1_5;
$L__BB1_12:
	setp.ne.s32 	%p16, %r1, 0;
	@%p16 bra 	$L__BB1_14;
	ld.global.f32 	%f15, [%rd1];
	cvta.to.global.u64 	%rd25, %rd6;
	st.global.f32 	[%rd25], %f15;
$L__BB1_14:
	ret;

}


// ===== COMPILED SASS (sm_100) =====

	.target	sm_100

	.elftype	@"ET_EXEC"


//--------------------- .note.nv.tkinfo           --------------------------
	.section	.note.nv.tkinfo,"",@"SHT_NOTE"
	.sectionflags	@"SHF_NOTE_NV_TKINFO"
	.tkinfo
        /*0018*/ 	.word	0x00000002
        /*0030*/ 	.string	""
        /*0030*/ 	.string	"ptxas"
        /*0030*/ 	.string	"Cuda compilation tools, release 13.0, V13.0.88"
        /*0030*/ 	.string	"Build cuda_13.0.r13.0/compiler.36424714_0"
        /*0030*/ 	.string	"-arch sm_100 -m 64 "



//--------------------- .note.nv.cuinfo           --------------------------
	.section	.note.nv.cuinfo,"",@"SHT_NOTE"
	.sectionflags	@"SHF_NOTE_NV_CUINFO"
        /*0018*/ 	.short	0x0002
        /*001a*/ 	.short	0x0064
        /*001c*/ 	.short	0x0082
	.zero		2


//--------------------- .nv.info                  --------------------------
	.section	.nv.info,"",@"SHT_CUDA_INFO"
	.align	4


	//----- nvinfo : EIATTR_REGCOUNT
	.align		4
        /*0000*/ 	.byte	0x04, 0x2f
        /*0002*/ 	.short	(.L_2 - .L_1)
	.align		4
.L_1:
        /*0004*/ 	.word	index@(_Z9mac_naivePfS_S_S_i)
        /*0008*/ 	.word	0x00000016


	//----- nvinfo : EIATTR_FRAME_SIZE
	.align		4
.L_2:
        /*000c*/ 	.byte	0x04, 0x11
        /*000e*/ 	.short	(.L_4 - .L_3)
	.align		4
.L_3:
        /*0010*/ 	.word	index@(_Z9mac_naivePfS_S_S_i)
        /*0014*/ 	.word	0x00000000


	//----- nvinfo : EIATTR_REGCOUNT
	.align		4
.L_4:
        /*0018*/ 	.byte	0x04, 0x2f
        /*001a*/ 	.short	(.L_6 - .L_5)
	.align		4
.L_5:
        /*001c*/ 	.word	index@(_Z3macPfS_S_S_i)
        /*0020*/ 	.word	0x0000001a


	//----- nvinfo : EIATTR_FRAME_SIZE
	.align		4
.L_6:
        /*0024*/ 	.byte	0x04, 0x11
        /*0026*/ 	.short	(.L_8 - .L_7)
	.align		4
.L_7:
        /*0028*/ 	.word	index@(_Z3macPfS_S_S_i)
        /*002c*/ 	.word	0x00000018


	//----- nvinfo : EIATTR_MIN_STACK_SIZE
	.align		4
.L_8:
        /*0030*/ 	.byte	0x04, 0x12
        /*0032*/ 	.short	(.L_10 - .L_9)
	.align		4
.L_9:
        /*0034*/ 	.word	index@(_Z3macPfS_S_S_i)
        /*0038*/ 	.word	0x00000018


	//----- nvinfo : EIATTR_MIN_STACK_SIZE
	.align		4
.L_10:
        /*003c*/ 	.byte	0x04, 0x12
        /*003e*/ 	.short	(.L_12 - .L_11)
	.align		4
.L_11:
        /*0040*/ 	.word	index@(_Z9mac_naivePfS_S_S_i)
        /*0044*/ 	.word	0x00000000
.L_12:


//--------------------- .nv.compat                --------------------------
	.section	.nv.compat,"",@"SHT_CUDA_COMPAT_INFO"
	.align	4
        /*0000*/ 	.byte	0x02, 0x09, 0x00, 0x00, 0x02, 0x02, 0x01, 0x00, 0x02, 0x05, 0x05, 0x00, 0x03, 0x07, 0x01, 0x01
        /*0010*/ 	.byte	0x02, 0x03, 0x00, 0x00, 0x02, 0x06, 0x01, 0x00, 0x04, 0x0b, 0x08, 0x00, 0x09, 0x00, 0x00, 0x00
        /*0020*/ 	.byte	0x00, 0x00, 0x00, 0x00


//--------------------- .nv.info._Z3macPfS_S_S_i  --------------------------
	.section	.nv.info._Z3macPfS_S_S_i,"",@"SHT_CUDA_INFO"
	.sectionflags	@""
	.align	4


	//----- nvinfo : EIATTR_CUDA_API_VERSION
	.align		4
        /*0000*/ 	.byte	0x04, 0x37
        /*0002*/ 	.short	(.L_14 - .L_13)
.L_13:
        /*0004*/ 	.word	0x00000082


	//----- nvinfo : EIATTR_KPARAM_INFO
	.align		4
.L_14:
        /*0008*/ 	.byte	0x04, 0x17
        /*000a*/ 	.short	(.L_16 - .L_15)
.L_15:
        /*000c*/ 	.word	0x00000000
        /*0010*/ 	.short	0x0004
        /*0012*/ 	.short	0x0020
        /*0014*/ 	.byte	0x00, 0xf0, 0x11, 0x00


	//----- nvinfo : EIATTR_KPARAM_INFO
	.align		4
.L_16:
        /*0018*/ 	.byte	0x04, 0x17
        /*001a*/ 	.short	(.L_18 - .L_17)
.L_17:
        /*001c*/ 	.word	0x00000000
        /*0020*/ 	.short	0x0003
        /*0022*/ 	.short	0x0018
        /*0024*/ 	.byte	0x00, 0xf5, 0x21, 0x00


	//----- nvinfo : EIATTR_KPARAM_INFO
	.align		4
.L_18:
        /*0028*/ 	.byte	0x04, 0x17
        /*002a*/ 	.short	(.L_20 - .L_19)
.L_19:
        /*002c*/ 	.word	0x00000000
        /*0030*/ 	.short	0x0002
        /*0032*/ 	.short	0x0010
        /*0034*/ 	.byte	0x00, 0xf5, 0x21, 0x00


	//----- nvinfo : EIATTR_KPARAM_INFO
	.align		4
.L_20:
        /*0038*/ 	.byte	0x04, 0x17
        /*003a*/ 	.short	(.L_22 - .L_21)
.L_21:
        /*003c*/ 	.word	0x00000000
        /*0040*/ 	.short	0x0001
        /*0042*/ 	.short	0x0008
        /*0044*/ 	.byte	0x00, 0xf5, 0x21, 0x00


	//----- nvinfo : EIATTR_KPARAM_INFO
	.align		4
.L_22:
        /*0048*/ 	.byte	0x04, 0x17
        /*004a*/ 	.short	(.L_24 - .L_23)
.L_23:
        /*004c*/ 	.word	0x00000000
        /*0050*/ 	.short	0x0000
        /*0052*/ 	.short	0x0000
        /*0054*/ 	.byte	0x00, 0xf5, 0x21, 0x00


	//----- nvinfo : EIATTR_SPARSE_MMA_MASK
	.align		4
.L_24:
        /*0058*/ 	.byte	0x03, 0x50
        /*005a*/ 	.short	0x0000


	//----- nvinfo : EIATTR_MAXREG_COUNT
	.align		4
        /*005c*/ 	.byte	0x03, 0x1b
        /*005e*/ 	.short	0x00ff


	//----- nvinfo : EIATTR_NUM_BARRIERS
	.align		4
        /*0060*/ 	.byte	0x02, 0x4c
        /*0062*/ 	.byte	0x01
	.zero		1


	//----- nvinfo : EIATTR_EXTERNS
	.align		4
        /*0064*/ 	.byte	0x04, 0x0f
        /*0066*/ 	.short	(.L_26 - .L_25)


	//   ....[0]....
	.align		4
.L_25:
        /*0068*/ 	.word	index@(vprintf)


	//----- nvinfo : EIATTR_MERCURY_ISA_VERSION
	.align		4
.L_26:
        /*006c*/ 	.byte	0x03, 0x5f
        /*006e*/ 	.short	0x0101


	//----- nvinfo : EIATTR_VRC_CTA_INIT_COUNT
	.align		4
        /*0070*/ 	.byte	0x02, 0x4a
	.zero		1
	.zero		1


	//----- nvinfo : EIATTR_SYSCALL_OFFSETS
	.align		4
        /*0074*/ 	.byte	0x04, 0x46
        /*0076*/ 	.short	(.L_28 - .L_27)


	//   ....[0]....
.L_27:
        /*0078*/ 	.word	0x00000440


	//----- nvinfo : EIATTR_EXIT_INSTR_OFFSETS
	.align		4
.L_28:
        /*007c*/ 	.byte	0x04, 0x1c
        /*007e*/ 	.short	(.L_30 - .L_29)


	//   ....[0]....
.L_29:
        /*0080*/ 	.word	0x000000e0


	//   ....[1]....
        /*0084*/ 	.word	0x00000610


	//   ....[2]....
        /*0088*/ 	.word	0x00000660


	//----- nvinfo : EIATTR_CRS_STACK_SIZE
	.align		4
.L_30:
        /*008c*/ 	.byte	0x04, 0x1e
        /*008e*/ 	.short	(.L_32 - .L_31)
.L_31:
        /*0090*/ 	.word	0x00000000


	//----- nvinfo : EIATTR_CBANK_PARAM_SIZE
	.align		4
.L_32:
        /*0094*/ 	.byte	0x03, 0x19
        /*0096*/ 	.short	0x0024


	//----- nvinfo : EIATTR_PARAM_CBANK
	.align		4
        /*0098*/ 	.byte	0x04, 0x0a
        /*009a*/ 	.short	(.L_34 - .L_33)
	.align		4
.L_33:
        /*009c*/ 	.word	index@(.nv.constant0._Z3macPfS_S_S_i)
        /*00a0*/ 	.short	0x0380
        /*00a2*/ 	.short	0x0024


	//----- nvinfo : EIATTR_SW_WAR
	.align		4
.L_34:
        /*00a4*/ 	.byte	0x04, 0x36
        /*00a6*/ 	.short	(.L_36 - .L_35)
.L_35:
        /*00a8*/ 	.word	0x00000008
.L_36:


//--------------------- .nv.info._Z9mac_naivePfS_S_S_i --------------------------
	.section	.nv.info._Z9mac_naivePfS_S_S_i,"",@"SHT_CUDA_INFO"
	.sectionflags	@""
	.align	4


	//----- nvinfo : EIATTR_CUDA_API_VERSION
	.align		4
        /*0000*/ 	.byte	0x04, 0x37
        /*0002*/ 	.short	(.L_38 - .L_37)
.L_37:
        /*0004*/ 	.word	0x00000082


	//----- nvinfo : EIATTR_KPARAM_INFO
	.align		4
.L_38:
        /*0008*/ 	.byte	0x04, 0x17
        /*000a*/ 	.short	(.L_40 - .L_39)
.L_39:
        /*000c*/ 	.word	0x00000000
        /*0010*/ 	.short	0x0004
        /*0012*/ 	.short	0x0020
        /*0014*/ 	.byte	0x00, 0xf0, 0x11, 0x00


	//----- nvinfo : EIATTR_KPARAM_INFO
	.align		4
.L_40:
        /*0018*/ 	.byte	0x04, 0x17
        /*001a*/ 	.short	(.L_42 - .L_41)
.L_41:
        /*001c*/ 	.word	0x00000000
        /*0020*/ 	.short	0x0003
        /*0022*/ 	.short	0x0018
        /*0024*/ 	.byte	0x00, 0xf5, 0x21, 0x00


	//----- nvinfo : EIATTR_KPARAM_INFO
	.align		4
.L_42:
        /*0028*/ 	.byte	0x04, 0x17
        /*002a*/ 	.short	(.L_44 - .L_43)
.L_43:
        /*002c*/ 	.word	0x00000000
        /*0030*/ 	.short	0x0002
        /*0032*/ 	.short	0x0010
        /*0034*/ 	.byte	0x00, 0xf5, 0x21, 0x00


	//----- nvinfo : EIATTR_KPARAM_INFO
	.align		4
.L_44:
        /*0038*/ 	.byte	0x04, 0x17
        /*003a*/ 	.short	(.L_46 - .L_45)
.L_45:
        /*003c*/ 	.word	0x00000000
        /*0040*/ 	.short	0x0001
        /*0042*/ 	.short	0x0008
        /*0044*/ 	.byte	0x00, 0xf5, 0x21, 0x00


	//----- nvinfo : EIATTR_KPARAM_INFO
	.align		4
.L_46:
        /*0048*/ 	.byte	0x04, 0x17
        /*004a*/ 	.short	(.L_48 - .L_47)
.L_47:
        /*004c*/ 	.word	0x00000000
        /*0050*/ 	.short	0x0000
        /*0052*/ 	.short	0x0000
        /*0054*/ 	.byte	0x00, 0xf5, 0x21, 0x00


	//----- nvinfo : EIATTR_SPARSE_MMA_MASK
	.align		4
.L_48:
        /*0058*/ 	.byte	0x03, 0x50
        /*005a*/ 	.short	0x0000


	//----- nvinfo : EIATTR_MAXREG_COUNT
	.align		4
        /*005c*/ 	.byte	0x03, 0x1b
        /*005e*/ 	.short	0x00ff


	//----- nvinfo : EIATTR_NUM_BARRIERS
	.align		4
        /*0060*/ 	.byte	0x02, 0x4c
        /*0062*/ 	.byte	0x01
	.zero		1


	//----- nvinfo : EIATTR_MERCURY_ISA_VERSION
	.align		4
        /*0064*/ 	.byte	0x03, 0x5f
        /*0066*/ 	.short	0x0101


	//----- nvinfo : EIATTR_VRC_CTA_INIT_COUNT
	.align		4
        /*0068*/ 	.byte	0x02, 0x4a
	.zero		1
	.zero		1


	//----- nvinfo : EIATTR_EXIT_INSTR_OFFSETS
	.align		4
        /*006c*/ 	.byte	0x04, 0x1c
        /*006e*/ 	.short	(.L_50 - .L_49)


	//   ....[0]....
.L_49:
        /*0070*/ 	.word	0x00000070


	//   ....[1]....
        /*0074*/ 	.word	0x00000150


	//   ....[2]....
        /*0078*/ 	.word	0x00000190


	//   ....[3]....
        /*007c*/ 	.word	0x000005f0


	//   ....[4]....
        /*0080*/ 	.word	0x000007e0


	//   ....[5]....
        /*0084*/ 	.word	0x00000910


	//   ....[6]....
        /*0088*/ 	.word	0x000009e0


	//----- nvinfo : EIATTR_CBANK_PARAM_SIZE
	.align		4
.L_50:
        /*008c*/ 	.byte	0x03, 0x19
        /*008e*/ 	.short	0x0024


	//----- nvinfo : EIATTR_PARAM_CBANK
	.align		4
        /*0090*/ 	.byte	0x04, 0x0a
        /*0092*/ 	.short	(.L_52 - .L_51)
	.align		4
.L_51:
        /*0094*/ 	.word	index@(.nv.constant0._Z9mac_naivePfS_S_S_i)
        /*0098*/ 	.short	0x0380
        /*009a*/ 	.short	0x0024


	//----- nvinfo : EIATTR_SW_WAR
	.align		4
.L_52:
        /*009c*/ 	.byte	0x04, 0x36
        /*009e*/ 	.short	(.L_54 - .L_53)
.L_53:
        /*00a0*/ 	.word	0x00000008
.L_54:


//--------------------- .nv.callgraph             --------------------------
	.section	.nv.callgraph,"",@"SHT_CUDA_CALLGRAPH"
	.align	4
	.sectionentsize	8
	.align		4
        /*0000*/ 	.word	0x00000000
	.align		4
        /*0004*/ 	.word	0xffffffff
	.align		4
        /*0008*/ 	.word	index@(_Z3macPfS_S_S_i)
	.align		4
        /*000c*/ 	.word	index@(vprintf)
	.align		4
        /*0010*/ 	.word	0x00000000
	.align		4
        /*0014*/ 	.word	0xfffffffe
	.align		4
        /*0018*/ 	.word	0x00000000
	.align		4
        /*001c*/ 	.word	0xfffffffd
	.align		4
        /*0020*/ 	.word	0x00000000
	.align		4
        /*0024*/ 	.word	0xfffffffc


//--------------------- .nv.constant4             --------------------------
	.section	.nv.constant4,"a",@progbits
	.align	8
	.align		8
.nv.constant4:
        /*0000*/ 	.dword	vprintf
	.align		8
        /*0008*/ 	.dword	$str


//--------------------- .text._Z3macPfS_S_S_i     --------------------------
	.section	.text._Z3macPfS_S_S_i,"ax",@progbits
	.align	128
        .global         _Z3macPfS_S_S_i
        .type           _Z3macPfS_S_S_i,@function
        .size           _Z3macPfS_S_S_i,(.L_x_16 - _Z3macPfS_S_S_i)
        .other          _Z3macPfS_S_S_i,@"STO_CUDA_ENTRY STV_DEFAULT"
_Z3macPfS_S_S_i:
.text._Z3macPfS_S_S_i:
[----:B------:R-:W0:Y:S01]  /*0000*/  LDC R1, c[0x0][0x37c] ;  /* 0x0000df00ff017b82 */ /* 0x000e220000000800 */
[----:B------:R-:W1:Y:S01]  /*0010*/  S2R R5, SR_TID.X ;  /* 0x0000000000057919 */ /* 0x000e620000002100 */
[----:B------:R-:W2:Y:S06]  /*0020*/  LDCU UR5, c[0x0][0x2fc] ;  /* 0x00005f80ff0577ac */ /* 0x000eac0008000800 */
[----:B------:R-:W1:Y:S01]  /*0030*/  S2UR UR6, SR_CTAID.X ;  /* 0x00000000000679c3 */ /* 0x000e620000002500 */
[----:B0-----:R-:W-:Y:S01]  /*0040*/  VIADD R1, R1, 0xffffffe8 ;  /* 0xffffffe801017836 */ /* 0x001fe20000000000 */
[----:B------:R-:W0:Y:S01]  /*0050*/  LDCU UR4, c[0x0][0x2f8] ;  /* 0x00005f00ff0477ac */ /* 0x000e220008000800 */
[----:B------:R-:W3:Y:S05]  /*0060*/  LDCU UR7, c[0x0][0x3a0] ;  /* 0x00007400ff0777ac */ /* 0x000eea0008000800 */
[----:B------:R-:W1:Y:S08]  /*0070*/  LDC R22, c[0x0][0x360] ;  /* 0x0000d800ff167b82 */ /* 0x000e700000000800 */
[----:B------:R-:W4:Y:S01]  /*0080*/  LDC R3, c[0x0][0x3a0] ;  /* 0x0000e800ff037b82 */ /* 0x000f220000000800 */
[----:B0-----:R-:W-:Y:S01]  /*0090*/  IADD3 R2, P1, PT, R1, UR4, RZ ;  /* 0x0000000401027c10 */ /* 0x001fe2000ff3e0ff */
[----:B---3--:R-:W-:-:S04]  /*00a0*/  IMAD.U32 R23, RZ, RZ, UR7 ;  /* 0x00000007ff177e24 */ /* 0x008fc8000f8e00ff */
[----:B--2---:R-:W-:Y:S02]  /*00b0*/  IMAD.X R18, RZ, RZ, UR5, P1 ;  /* 0x00000005ff127e24 */ /* 0x004fe400088e06ff */
[----:B-1----:R-:W-:-:S05]  /*00c0*/  IMAD R22, R22, UR6, R5 ;  /* 0x0000000616167c24 */ /* 0x002fca000f8e0205 */
[----:B----4-:R-:W-:-:S13]  /*00d0*/  ISETP.GE.AND P0, PT, R22, R3, PT ;  /* 0x000000031600720c */ /* 0x010fda0003f06270 */
[----:B------:R-:W-:Y:S05]  /*00e0*/  @P0 EXIT ;  /* 0x000000000000094d */ /* 0x000fea0003800000 */
[----:B------:R-:W0:Y:S01]  /*00f0*/  LDC.64 R4, c[0x0][0x380] ;  /* 0x0000e000ff047b82 */ /* 0x000e220000000a00 */
[----:B------:R-:W1:Y:S07]  /*0100*/  LDCU.64 UR36, c[0x0][0x358] ;  /* 0x00006b00ff2477ac */ /* 0x000e6e0008000a00 */
[----:B------:R-:W2:Y:S08]  /*0110*/  LDC.64 R6, c[0x0][0x388] ;  /* 0x0000e200ff067b82 */ /* 0x000eb00000000a00 */
[----:B------:R-:W3:Y:S01]  /*0120*/  LDC.64 R8, c[0x0][0x398] ;  /* 0x0000e600ff087b82 */ /* 0x000ee20000000a00 */
[----:B0-----:R-:W-:-:S06]  /*0130*/  IMAD.WIDE R4, R22, 0x4, R4 ;  /* 0x0000000416047825 */ /* 0x001fcc00078e0204 */
[----:B-1----:R-:W4:Y:S01]  /*0140*/  LDG.E R4, desc[UR36][R4.64] ;  /* 0x0000002404047981 */ /* 0x002f22000c1e1900 */
[----:B--2---:R-:W-:-:S06]  /*0150*/  IMAD.WIDE R6, R22, 0x4, R6 ;  /* 0x0000000416067825 */ /* 0x004fcc00078e0206 */
[----:B------:R-:W4:Y:S01]  /*0160*/  LDG.E R7, desc[UR36][R6.64] ;  /* 0x0000002406077981 */ /* 0x000f22000c1e1900 */
[----:B------:R-:W-:Y:S02]  /*0170*/  ISETP.NE.AND P0, PT, R22, RZ, PT ;  /* 0x000000ff1600720c */ /* 0x000fe40003f05270 */
[----:B------:R-:W-:-:S04]  /*0180*/  LOP3.LUT R0, R3, 0x80000001, RZ, 0xc0, !PT ;  /* 0x8000000103007812 */ /* 0x000fc800078ec0ff */
[----:B------:R-:W-:-:S04]  /*0190*/  ISETP.NE.OR P0, PT, R0, 0x1, P0 ;  /* 0x000000010000780c */ /* 0x000fc80000705670 */
[----:B------:R-:W-:Y:S01]  /*01a0*/  ISETP.LT.OR P0, PT, R3, 0x3, P0 ;  /* 0x000000030300780c */ /* 0x000fe20000701670 */
[----:B---3--:R-:W-:Y:S01]  /*01b0*/  IMAD.WIDE R16, R22, 0x4, R8 ;  /* 0x0000000416107825 */ /* 0x008fe200078e0208 */
[----:B------:R-:W-:Y:S03]  /*01c0*/  BSSY.RECONVERGENT B0, `(.L_x_0) ;  /* 0x000000c000007945 */ /* 0x000fe60003800200 */
[----:B----4-:R-:W-:-:S05]  /*01d0*/  FMUL R11, R4, R7 ;  /* 0x00000007040b7220 */ /* 0x010fca0000400000 */
[----:B------:R0:W-:Y:S01]  /*01e0*/  STG.E desc[UR36][R16.64], R11 ;  /* 0x0000000b10007986 */ /* 0x0001e2000c101924 */
[----:B------:R-:W-:Y:S06]  /*01f0*/  BAR.SYNC.DEFER_BLOCKING 0x0 ;  /* 0x0000000000007b1d */ /* 0x000fec0000010000 */
[----:B------:R-:W-:Y:S05]  /*0200*/  @P0 BRA `(.L_x_1) ;  /* 0x00000000001c0947 */ /* 0x000fea0003800000 */
[----:B------:R-:W1:Y:S01]  /*0210*/  LDC.64 R6, c[0x0][0x398] ;  /* 0x0000e600ff067b82 */ /* 0x000e620000000a00 */
[----:B------:R-:W-:-:S05]  /*0220*/  IADD3 R5, PT, PT, R3, -0x1, RZ ;  /* 0xffffffff03057810 */ /* 0x000fca0007ffe0ff */
[----:B------:R-:W-:-:S06]  /*0230*/  IMAD.WIDE.U32 R4, R5, 0x4, R8 ;  /* 0x0000000405047825 */ /* 0x000fcc00078e0008 */
[----:B------:R-:W2:Y:S04]  /*0240*/  LDG.E R4, desc[UR36][R4.64] ;  /* 0x0000002404047981 */ /* 0x000ea8000c1e1900 */
[----:B-1----:R-:W2:Y:S02]  /*0250*/  LDG.E R9, desc[UR36][R6.64] ;  /* 0x0000002406097981 */ /* 0x002ea4000c1e1900 */
[----:B--2---:R-:W-:-:S05]  /*0260*/  FADD R9, R4, R9 ;  /* 0x0000000904097221 */ /* 0x004fca0000000000 */
[----:B------:R1:W-:Y:S02]  /*0270*/  STG.E desc[UR36][R6.64], R9 ;  /* 0x0000000906007986 */ /* 0x0003e4000c101924 */
.L_x_1:
[----:B------:R-:W-:Y:S05]  /*0280*/  BSYNC.RECONVERGENT B0 ;  /* 0x0000000000007941 */ /* 0x000fea0003800200 */
.L_x_0:
[----:B------:R-:W-:Y:S01]  /*0290*/  BAR.SYNC.DEFER_BLOCKING 0x0 ;  /* 0x0000000000007b1d */ /* 0x000fe20000010000 */
[----:B------:R-:W-:-:S13]  /*02a0*/  ISETP.GE.AND P0, PT, R3, 0x2, PT ;  /* 0x000000020300780c */ /* 0x000fda0003f06270 */
[----:B------:R-:W-:Y:S05]  /*02b0*/  @!P0 BRA `(.L_x_2) ;  /* 0x0000000000d08947 */ /* 0x000fea0003800000 */
.L_x_8:
[----:B------:R-:W-:-:S04]  /*02c0*/  SHF.R.U32.HI R19, RZ, 0x1, R23 ;  /* 0x00000001ff137819 */ /* 0x000fc80000011617 */
[----:B------:R-:W-:-:S13]  /*02d0*/  ISETP.GE.AND P0, PT, R22, R19, PT ;  /* 0x000000131600720c */ /* 0x000fda0003f06270 */
[----:B--23--:R-:W-:Y:S05]  /*02e0*/  @P0 BRA `(.L_x_3) ;  /* 0x0000000000740947 */ /* 0x00cfea0003800000 */
[----:B------:R-:W-:Y:S01]  /*02f0*/  ISETP.NE.AND P0, PT, R22, RZ, PT ;  /* 0x000000ff1600720c */ /* 0x000fe20003f05270 */
[----:B------:R-:W-:-:S12]  /*0300*/  BSSY.RECONVERGENT B6, `(.L_x_4) ;  /* 0x0000015000067945 */ /* 0x000fd80003800200 */
[----:B------:R-:W-:Y:S05]  /*0310*/  @P0 BRA `(.L_x_5) ;  /* 0x00000000004c0947 */ /* 0x000fea0003800000 */
[----:B-1----:R-:W1:Y:S08]  /*0320*/  LDC.64 R6, c[0x0][0x398] ;  /* 0x0000e600ff067b82 */ /* 0x002e700000000a00 */
[----:B------:R-:W2:Y:S01]  /*0330*/  LDC.64 R14, c[0x0][0x398] ;  /* 0x0000e600ff0e7b82 */ /* 0x000ea20000000a00 */
[----:B------:R-:W-:Y:S01]  /*0340*/  MOV R3, 0x0 ;  /* 0x0000000000037802 */ /* 0x000fe20000000f00 */
[----:B------:R-:W3:Y:S01]  /*0350*/  LDCU.64 UR4, c[0x4][0x8] ;  /* 0x01000100ff0477ac */ /* 0x000ee20008000a00 */
[----:B-1----:R-:W-:-:S06]  /*0360*/  IMAD.WIDE.U32 R6, R19, 0x4, R6 ;  /* 0x0000000413067825 */ /* 0x002fcc00078e0006 */
[----:B------:R1:W4:Y:S04]  /*0370*/  LDG.E R7, desc[UR36][R6.64] ;  /* 0x0000002406077981 */ /* 0x000328000c1e1900 */
[----:B--2---:R-:W0:Y:S01]  /*0380*/  LDG.E R0, desc[UR36][R14.64] ;  /* 0x000000240e007981 */ /* 0x004e22000c1e1900 */
[----:B------:R2:W0:Y:S01]  /*0390*/  LDC.64 R12, c[0x4][R3] ;  /* 0x01000000030c7b82 */ /* 0x0004220000000a00 */
[----:B---3--:R-:W-:Y:S02]  /*03a0*/  IMAD.U32 R4, RZ, RZ, UR4 ;  /* 0x00000004ff047e24 */ /* 0x008fe4000f8e00ff */
[----:B------:R2:W-:Y:S01]  /*03b0*/  STL [R1], R19 ;  /* 0x0000001301007387 */ /* 0x0005e20000100800 */
[----:B------:R-:W-:Y:S01]  /*03c0*/  IMAD.U32 R5, RZ, RZ, UR5 ;  /* 0x00000005ff057e24 */ /* 0x000fe2000f8e00ff */
[----:B-1----:R-:W-:Y:S01]  /*03d0*/  MOV R6, R2 ;  /* 0x0000000200067202 */ /* 0x002fe20000000f00 */
[----:B----4-:R1:W3:Y:S08]  /*03e0*/  F2F.F64.F32 R8, R7 ;  /* 0x0000000700087310 */ /* 0x0102f00000201800 */
[----:B0-----:R-:W0:Y:S01]  /*03f0*/  F2F.F64.F32 R10, R0 ;  /* 0x00000000000a7310 */ /* 0x001e220000201800 */
[----:B-1----:R-:W-:Y:S01]  /*0400*/  IMAD.MOV.U32 R7, RZ, RZ, R18 ;  /* 0x000000ffff077224 */ /* 0x002fe200078e0012 */
[----:B---3--:R2:W-:Y:S04]  /*0410*/  STL.64 [R1+0x8], R8 ;  /* 0x0000080801007387 */ /* 0x0085e80000100a00 */
[----:B0-----:R2:W-:Y:S02]  /*0420*/  STL.64 [R1+0x10], R10 ;  /* 0x0000100a01007387 */ /* 0x0015e40000100a00 */
[----:B------:R-:W-:-:S07]  /*0430*/  LEPC R20, `(.L_x_5) ;  /* 0x000000001014794e */ /* 0x000fce0000000000 */
[----:B--2---:R-:W-:Y:S05]  /*0440*/  CALL.ABS.NOINC R12 ;  /* 0x000000000c007343 */ /* 0x004fea0003c00000 */
.L_x_5:
[----:B------:R-:W-:Y:S05]  /*0450*/  BSYNC.RECONVERGENT B6 ;  /* 0x0000000000067941 */ /* 0x000fea0003800200 */
.L_x_4:
[----:B------:R-:W-:Y:S01]  /*0460*/  LEA R4, P0, R19, R16, 0x2 ;  /* 0x0000001013047211 */ /* 0x000fe200078010ff */
[----:B------:R-:W2:Y:S04]  /*0470*/  LDG.E R3, desc[UR36][R16.64] ;  /* 0x0000002410037981 */ /* 0x000ea8000c1e1900 */
[----:B------:R-:W-:-:S05]  /*0480*/  IMAD.X R5, RZ, RZ, R17, P0 ;  /* 0x000000ffff057224 */ /* 0x000fca00000e0611 */
[----:B------:R-:W2:Y:S02]  /*0490*/  LDG.E R4, desc[UR36][R4.64] ;  /* 0x0000002404047981 */ /* 0x000ea4000c1e1900 */
[----:B--2---:R-:W-:-:S05]  /*04a0*/  FADD R3, R4, R3 ;  /* 0x0000000304037221 */ /* 0x004fca0000000000 */
[----:B------:R2:W-:Y:S02]  /*04b0*/  STG.E desc[UR36][R16.64], R3 ;  /* 0x0000000310007986 */ /* 0x0005e4000c101924 */
.L_x_3:
[C---:B------:R-:W-:Y:S01]  /*04c0*/  LOP3.LUT P0, RZ, R23.reuse, 0x2, RZ, 0xc0, !PT ;  /* 0x0000000217ff7812 */ /* 0x040fe2000780c0ff */
[----:B------:R-:W-:Y:S05]  /*04d0*/  WARPSYNC.ALL ;  /* 0x0000000000007948 */ /* 0x000fea0003800000 */
[----:B------:R-:W-:Y:S01]  /*04e0*/  BAR.SYNC.DEFER_BLOCKING 0x0 ;  /* 0x0000000000007b1d */ /* 0x000fe20000010000 */
[----:B------:R-:W-:-:S04]  /*04f0*/  ISETP.LT.U32.OR P0, PT, R23, 0x6, !P0 ;  /* 0x000000061700780c */ /* 0x000fc80004701470 */
[----:B------:R-:W-:Y:S01]  /*0500*/  ISETP.NE.OR P0, PT, R22, RZ, P0 ;  /* 0x000000ff1600720c */ /* 0x000fe20000705670 */
[----:B------:R-:W-:-:S12]  /*0510*/  BSSY.RECONVERGENT B0, `(.L_x_6) ;  /* 0x000000a000007945 */ /* 0x000fd80003800200 */
[----:B------:R-:W-:Y:S05]  /*0520*/  @P0 BRA `(.L_x_7) ;  /* 0x0000000000200947 */ /* 0x000fea0003800000 */
[----:B------:R-:W3:Y:S01]  /*0530*/  LDC.64 R4, c[0x0][0x398] ;  /* 0x0000e600ff047b82 */ /* 0x000ee20000000a00 */
[----:B--2---:R-:W-:-:S07]  /*0540*/  IADD3 R3, PT, PT, R19, -0x1, RZ ;  /* 0xffffffff13037810 */ /* 0x004fce0007ffe0ff */
[----:B-1----:R-:W1:Y:S01]  /*0550*/  LDC.64 R6, c[0x0][0x398] ;  /* 0x0000e600ff067b82 */ /* 0x002e620000000a00 */
[----:B---3--:R-:W-:-:S06]  /*0560*/  IMAD.WIDE.U32 R4, R3, 0x4, R4 ;  /* 0x0000000403047825 */ /* 0x008fcc00078e0004 */
[----:B------:R-:W2:Y:S04]  /*0570*/  LDG.E R4, desc[UR36][R4.64] ;  /* 0x0000002404047981 */ /* 0x000ea8000c1e1900 */
[----:B-1----:R-:W2:Y:S02]  /*0580*/  LDG.E R3, desc[UR36][R6.64] ;  /* 0x0000002406037981 */ /* 0x002ea4000c1e1900 */
[----:B--2---:R-:W-:-:S05]  /*0590*/  FADD R3, R4, R3 ;  /* 0x0000000304037221 */ /* 0x004fca0000000000 */
[----:B------:R3:W-:Y:S02]  /*05a0*/  STG.E desc[UR36][R6.64], R3 ;  /* 0x0000000306007986 */ /* 0x0007e4000c101924 */
.L_x_7:
[----:B------:R-:W-:Y:S05]  /*05b0*/  BSYNC.RECONVERGENT B0 ;  /* 0x0000000000007941 */ /* 0x000fea0003800200 */
.L_x_6:
[----:B------:R-:W-:Y:S01]  /*05c0*/  BAR.SYNC.DEFER_BLOCKING 0x0 ;  /* 0x0000000000007b1d */ /* 0x000fe20000010000 */
[----:B------:R-:W-:Y:S01]  /*05d0*/  ISETP.GT.U32.AND P0, PT, R23, 0x3, PT ;  /* 0x000000031700780c */ /* 0x000fe20003f04070 */
[----:B------:R-:W-:-:S12]  /*05e0*/  IMAD.MOV.U32 R23, RZ, RZ, R19 ;  /* 0x000000ffff177224 */ /* 0x000fd800078e0013 */
[----:B------:R-:W-:Y:S05]  /*05f0*/  @P0 BRA `(.L_x_8) ;  /* 0xfffffffc00300947 */ /* 0x000fea000383ffff */
.L_x_2:
[----:B------:R-:W-:-:S13]  /*0600*/  ISETP.NE.AND P0, PT, R22, RZ, PT ;  /* 0x000000ff1600720c */ /* 0x000fda0003f05270 */
[----:B------:R-:W-:Y:S05]  /*0610*/  @P0 EXIT ;  /* 0x000000000000094d */ /* 0x000fea0003800000 */
[----:B------:R-:W4:Y:S02]  /*0620*/  LDC.64 R4, c[0x0][0x398] ;  /* 0x0000e600ff047b82 */ /* 0x000f240000000a00 */
[----:B----4-:R-:W4:Y:S06]  /*0630*/  LDG.E R5, desc[UR36][R4.64] ;  /* 0x0000002404057981 */ /* 0x010f2c000c1e1900 */
[----:B--23--:R-:W4:Y:S02]  /*0640*/  LDC.64 R2, c[0x0][0x390] ;  /* 0x0000e400ff027b82 */ /* 0x00cf240000000a00 */
[----:B----4-:R-:W-:Y:S01]  /*0650*/  STG.E desc[UR36][R2.64], R5 ;  /* 0x0000000502007986 */ /* 0x010fe2000c101924 */
[----:B------:R-:W-:Y:S05]  /*0660*/  EXIT ;  /* 0x000000000000794d */ /* 0x000fea0003800000 */
.L_x_9:
[----:B------:R-:W-:-:S00]  /*0670*/  BRA `(.L_x_9) ;  /* 0xfffffffc00fc7947 */ /* 0x000fc0000383ffff */
[----:B------:R-:W-:-:S00]  /*0680*/  NOP ;  /* 0x0000000000007918 */ /* 0x000fc00000000000 */
[----:B------:R-:W-:-:S00]  /*0690*/  NOP ;  /* 0x0000000000007918 */ /* 0x000fc00000000000 */
[----:B------:R-:W-:-:S00]  /*06a0*/  NOP ;  /* 0x0000000000007918 */ /* 0x000fc00000000000 */
[----:B------:R-:W-:-:S00]  /*06b0*/  NOP ;  /* 0x0000000000007918 */ /* 0x000fc00000000000 */
[----:B------:R-:W-:-:S00]  /*06c0*/  NOP ;  /* 0x0000000000007918 */ /* 0x000fc00000000000 */
[----:B------:R-:W-:-:S00]  /*06d0*/  NOP ;  /* 0x0000000000007918 */ /* 0x000fc00000000000 */
[----:B------:R-:W-:-:S00]  /*06e0*/  NOP ;  /* 0x0000000000007918 */ /* 0x000fc00000000000 */
[----:B------:R-:W-:-:S00]  /*06f0*/  NOP ;  /* 0x0000000000007918 */ /* 0x000fc00000000000 */
.L_x_16:


//--------------------- .text._Z9mac_naivePfS_S_S_i --------------------------
	.section	.text._Z9mac_naivePfS_S_S_i,"ax",@progbits
	.align	128
        .global         _Z9mac_naivePfS_S_S_i
        .type           _Z9mac_naivePfS_S_S_i,@function
        .size           _Z9mac_naivePfS_S_S_i,(.L_x_17 - _Z9mac_naivePfS_S_S_i)
        .other          _Z9mac_naivePfS_S_S_i,@"STO_CUDA_ENTRY STV_DEFAULT"
_Z9mac_naivePfS_S_S_i:
.text._Z9mac_naivePfS_S_S_i:
[----:B------:R-:W-:Y:S01]  /*0000*/  LDC R1, c[0x0][0x37c] ;  /* 0x0000df00ff017b82 */ /* 0x000fe20000000800 */
[----:B------:R-:W0:Y:S07]  /*0010*/  S2R R2, SR_TID.X ;  /* 0x0000000000027919 */ /* 0x000e2e0000002100 */
[----:B------:R-:W0:Y:S08]  /*0020*/  S2UR UR4, SR_CTAID.X ;  /* 0x00000000000479c3 */ /* 0x000e300000002500 */
[----:B------:R-:W0:Y:S08]  /*0030*/  LDC R9, c[0x0][0x360] ;  /* 0x0000d800ff097b82 */ /* 0x000e300000000800 */
[----:B------:R-:W1:Y:S01]  /*0040*/  LDC R0, c[0x0][0x3a0] ;  /* 0x0000e800ff007b82 */ /* 0x000e620000000800 */
[----:B0-----:R-:W-:-:S05]  /*0050*/  IMAD R9, R9, UR4, R2 ;  /* 0x0000000409097c24 */ /* 0x001fca000f8e0202 */
[----:B-1----:R-:W-:-:S13]  /*0060*/  ISETP.GE.AND P0, PT, R9, R0, PT ;  /* 0x000000000900720c */ /* 0x002fda0003f06270 */
        /* <DEDUP_REMOVED lines=9> */
[C---:B------:R-:W-:Y:S01]  /*0100*/  ISETP.NE.AND P0, PT, R9.reuse, RZ, PT ;  /* 0x000000ff0900720c */ /* 0x040fe20003f05270 */
[----:B---3--:R-:W-:-:S04]  /*0110*/  IMAD.WIDE R8, R9, 0x4, R2 ;  /* 0x0000000409087825 */ /* 0x008fc800078e0202 */
[----:B----4-:R-:W-:-:S05]  /*0120*/  FMUL R11, R4, R7 ;  /* 0x00000007040b7220 */ /* 0x010fca0000400000 */
[----:B------:R0:W-:Y:S01]  /*0130*/  STG.E desc[UR6][R8.64], R11 ;  /* 0x0000000b08007986 */ /* 0x0001e2000c101906 */
[----:B------:R-:W-:Y:S06]  /*0140*/  BAR.SYNC.DEFER_BLOCKING 0x0 ;  /* 0x0000000000007b1d */ /* 0x000fec0000010000 */
[----:B------:R-:W-:Y:S05]  /*0150*/  @P0 EXIT ;  /* 0x000000000000094d */ /* 0x000fea0003800000 */
[----:B------:R-:W1:Y:S01]  /*0160*/  LDC.64 R4, c[0x0][0x390] ;  /* 0x0000e400ff047b82 */ /* 0x000e620000000a00 */
[----:B------:R-:W-:Y:S01]  /*0170*/  ISETP.GE.AND P0, PT, R0, 0x1, PT ;  /* 0x000000010000780c */ /* 0x000fe20003f06270 */
[----:B-1----:R1:W-:-:S12]  /*0180*/  STG.E desc[UR6][R4.64], RZ ;  /* 0x000000ff04007986 */ /* 0x0023d8000c101906 */
[----:B------:R-:W-:Y:S05]  /*0190*/  @!P0 EXIT ;  /* 0x000000000000894d */ /* 0x000fea0003800000 */
[C---:B------:R-:W-:Y:S01]  /*01a0*/  ISETP.GE.U32.AND P1, PT, R0.reuse, 0x10, PT ;  /* 0x000000100000780c */ /* 0x040fe20003f26070 */
[----:B0-----:R-:W-:Y:S01]  /*01b0*/  HFMA2 R9, -RZ, RZ, 0, 0 ;  /* 0x00000000ff097431 */ /* 0x001fe200000001ff */
[----:B------:R-:W-:Y:S02]  /*01c0*/  LOP3.LUT R12, R0, 0xf, RZ, 0xc0, !PT ;  /* 0x0000000f000c7812 */ /* 0x000fe400078ec0ff */
[----:B------:R-:W-:Y:S02]  /*01d0*/  MOV R11, RZ ;  /* 0x000000ff000b7202 */ /* 0x000fe40000000f00 */
[----:B------:R-:W-:-:S07]  /*01e0*/  ISETP.NE.AND P0, PT, R12, RZ, PT ;  /* 0x000000ff0c00720c */ /* 0x000fce0003f05270 */
[----:B------:R-:W-:Y:S06]  /*01f0*/  @!P1 BRA `(.L_x_10) ;  /* 0x0000000000fc9947 */ /* 0x000fec0003800000 */
[----:B------:R-:W0:Y:S01]  /*0200*/  LDCU.64 UR4, c[0x0][0x398] ;  /* 0x00007300ff0477ac */ /* 0x000e220008000a00 */
[----:B------:R-:W-:Y:S02]  /*0210*/  LOP3.LUT R9, R0, 0x7ffffff0, RZ, 0xc0, !PT ;  /* 0x7ffffff000097812 */ /* 0x000fe400078ec0ff */
[----:B------:R-:W-:Y:S02]  /*0220*/  MOV R11, RZ ;  /* 0x000000ff000b7202 */ /* 0x000fe40000000f00 */
[----:B------:R-:W-:Y:S01]  /*0230*/  IADD3 R8, PT, PT, -R9, RZ, RZ ;  /* 0x000000ff09087210 */ /* 0x000fe20007ffe1ff */
[----:B0-----:R-:W-:-:S04]  /*0240*/  UIADD3 UR4, UP0, UPT, UR4, 0x20, URZ ;  /* 0x0000002004047890 */ /* 0x001fc8000ff1e0ff */
[----:B------:R-:W-:Y:S02]  /*0250*/  UIADD3.X UR5, UPT, UPT, URZ, UR5, URZ, UP0, !UPT ;  /* 0x00000005ff057290 */ /* 0x000fe400087fe4ff */
[----:B------:R-:W-:-:S04]  /*0260*/  MOV R10, UR4 ;  /* 0x00000004000a7c02 */ /* 0x000fc80008000f00 */
[----:B------:R-:W-:-:S07]  /*0270*/  MOV R17, UR5 ;  /* 0x0000000500117c02 */ /* 0x000fce0008000f00 */
.L_x_11:
[----:B------:R-:W-:Y:S02]  /*0280*/  MOV R6, R10 ;  /* 0x0000000a00067202 */ /* 0x000fe40000000f00 */
[----:B------:R-:W-:-:S05]  /*0290*/  MOV R7, R17 ;  /* 0x0000001100077202 */ /* 0x000fca0000000f00 */
[----:B------:R-:W2:Y:S02]  /*02a0*/  LDG.E R10, desc[UR6][R6.64+-0x20] ;  /* 0xffffe006060a7981 */ /* 0x000ea4000c1e1900 */
[----:B--2-4-:R-:W-:-:S05]  /*02b0*/  FADD R11, R10, R11 ;  /* 0x0000000b0a0b7221 */ /* 0x014fca0000000000 */
[----:B------:R0:W-:Y:S04]  /*02c0*/  STG.E desc[UR6][R4.64], R11 ;  /* 0x0000000b04007986 */ /* 0x0001e8000c101906 */
[----:B------:R-:W2:Y:S02]  /*02d0*/  LDG.E R10, desc[UR6][R6.64+-0x1c] ;  /* 0xffffe406060a7981 */ /* 0x000ea4000c1e1900 */
[----:B--2---:R-:W-:-:S05]  /*02e0*/  FADD R13, R11, R10 ;  /* 0x0000000a0b0d7221 */ /* 0x004fca0000000000 */
[----:B------:R2:W-:Y:S04]  /*02f0*/  STG.E desc[UR6][R4.64], R13 ;  /* 0x0000000d04007986 */ /* 0x0005e8000c101906 */
[----:B------:R-:W3:Y:S02]  /*0300*/  LDG.E R10, desc[UR6][R6.64+-0x18] ;  /* 0xffffe806060a7981 */ /* 0x000ee4000c1e1900 */
[----:B---3--:R-:W-:-:S05]  /*0310*/  FADD R15, R13, R10 ;  /* 0x0000000a0d0f7221 */ /* 0x008fca0000000000 */
[----:B------:R3:W-:Y:S04]  /*0320*/  STG.E desc[UR6][R4.64], R15 ;  /* 0x0000000f04007986 */ /* 0x0007e8000c101906 */
[----:B------:R-:W4:Y:S02]  /*0330*/  LDG.E R10, desc[UR6][R6.64+-0x14] ;  /* 0xffffec06060a7981 */ /* 0x000f24000c1e1900 */
[----:B----4-:R-:W-:-:S05]  /*0340*/  FADD R17, R15, R10 ;  /* 0x0000000a0f117221 */ /* 0x010fca0000000000 */
[----:B------:R4:W-:Y:S04]  /*0350*/  STG.E desc[UR6][R4.64], R17 ;  /* 0x0000001104007986 */ /* 0x0009e8000c101906 */
[----:B------:R-:W0:Y:S02]  /*0360*/  LDG.E R10, desc[UR6][R6.64+-0x10] ;  /* 0xfffff006060a7981 */ /* 0x000e24000c1e1900 */
[----:B0-----:R-:W-:-:S05]  /*0370*/  FADD R11, R17, R10 ;  /* 0x0000000a110b7221 */ /* 0x001fca0000000000 */
        /* <DEDUP_REMOVED lines=12> */
[----:B------:R-:W-:Y:S04]  /*0440*/  STG.E desc[UR6][R4.64], R11 ;  /* 0x0000000b04007986 */ /* 0x000fe8000c101906 */
        /* <DEDUP_REMOVED lines=18> */
[----:B------:R-:W2:Y:S01]  /*0570*/  LDG.E R10, desc[UR6][R6.64+0x1c] ;  /* 0x00001c06060a7981 */ /* 0x000ea2000c1e1900 */
[----:B------:R-:W-:-:S04]  /*0580*/  IADD3 R8, PT, PT, R8, 0x10, RZ ;  /* 0x0000001008087810 */ /* 0x000fc80007ffe0ff */
[----:B------:R-:W-:Y:S01]  /*0590*/  ISETP.NE.AND P1, PT, R8, RZ, PT ;  /* 0x000000ff0800720c */ /* 0x000fe20003f25270 */
[----:B--2---:R-:W-:Y:S01]  /*05a0*/  FADD R11, R15, R10 ;  /* 0x0000000a0f0b7221 */ /* 0x004fe20000000000 */
[----:B------:R-:W-:-:S04]  /*05b0*/  IADD3 R10, P2, PT, R6, 0x40, RZ ;  /* 0x00000040060a7810 */ /* 0x000fc80007f5e0ff */
[----:B------:R4:W-:Y:S01]  /*05c0*/  STG.E desc[UR6][R4.64], R11 ;  /* 0x0000000b04007986 */ /* 0x0009e2000c101906 */
[----:B---3--:R-:W-:-:S06]  /*05d0*/  IADD3.X R17, PT, PT, RZ, R7, RZ, P2, !PT ;  /* 0x00000007ff117210 */ /* 0x008fcc00017fe4ff */
[----:B------:R-:W-:Y:S05]  /*05e0*/  @P1 BRA `(.L_x_11) ;  /* 0xfffffffc00241947 */ /* 0x000fea000383ffff */
.L_x_10:
[----:B------:R-:W-:Y:S05]  /*05f0*/  @!P0 EXIT ;  /* 0x000000000000894d */ /* 0x000fea0003800000 */
[----:B------:R-:W-:Y:S02]  /*0600*/  ISETP.GE.U32.AND P0, PT, R12, 0x8, PT ;  /* 0x000000080c00780c */ /* 0x000fe40003f06070 */
[----:B------:R-:W-:-:S04]  /*0610*/  LOP3.LUT R10, R0, 0x7, RZ, 0xc0, !PT ;  /* 0x00000007000a7812 */ /* 0x000fc800078ec0ff */
[----:B------:R-:W-:-:S07]  /*0620*/  ISETP.NE.AND P1, PT, R10, RZ, PT ;  /* 0x000000ff0a00720c */ /* 0x000fce0003f25270 */
[----:B------:R-:W-:Y:S06]  /*0630*/  @!P0 BRA `(.L_x_12) ;  /* 0x0000000000688947 */ /* 0x000fec0003800000 */
[----:B------:R-:W-:-:S05]  /*0640*/  IMAD.WIDE.U32 R6, R9, 0x4, R2 ;  /* 0x0000000409067825 */ /* 0x000fca00078e0002 */
[----:B------:R-:W4:Y:S02]  /*0650*/  LDG.E R8, desc[UR6][R6.64] ;  /* 0x0000000606087981 */ /* 0x000f24000c1e1900 */
[----:B----4-:R-:W-:-:S05]  /*0660*/  FADD R11, R11, R8 ;  /* 0x000000080b0b7221 */ /* 0x010fca0000000000 */
[----:B------:R-:W-:Y:S04]  /*0670*/  STG.E desc[UR6][R4.64], R11 ;  /* 0x0000000b04007986 */ /* 0x000fe8000c101906 */
[----:B------:R-:W2:Y:S02]  /*0680*/  LDG.E R8, desc[UR6][R6.64+0x4] ;  /* 0x0000040606087981 */ /* 0x000ea4000c1e1900 */
[----:B--2---:R-:W-:-:S05]  /*0690*/  FADD R13, R11, R8 ;  /* 0x000000080b0d7221 */ /* 0x004fca0000000000 */
        /* <DEDUP_REMOVED lines=17> */
[----:B------:R-:W-:Y:S01]  /*07b0*/  IADD3 R9, PT, PT, R9, 0x8, RZ ;  /* 0x0000000809097810 */ /* 0x000fe20007ffe0ff */
[----:B--2---:R-:W-:-:S05]  /*07c0*/  FADD R11, R15, R8 ;  /* 0x000000080f0b7221 */ /* 0x004fca0000000000 */
[----:B------:R3:W-:Y:S02]  /*07d0*/  STG.E desc[UR6][R4.64], R11 ;  /* 0x0000000b04007986 */ /* 0x0007e4000c101906 */
.L_x_12:
[----:B------:R-:W-:Y:S05]  /*07e0*/  @!P1 EXIT ;  /* 0x000000000000994d */ /* 0x000fea0003800000 */
[----:B------:R-:W-:Y:S02]  /*07f0*/  ISETP.GE.U32.AND P0, PT, R10, 0x4, PT ;  /* 0x000000040a00780c */ /* 0x000fe40003f06070 */
[----:B------:R-:W-:-:S04]  /*0800*/  LOP3.LUT R0, R0, 0x3, RZ, 0xc0, !PT ;  /* 0x0000000300007812 */ /* 0x000fc800078ec0ff */
[----:B------:R-:W-:-:S07]  /*0810*/  ISETP.NE.AND P1, PT, R0, RZ, PT ;  /* 0x000000ff0000720c */ /* 0x000fce0003f25270 */
[----:B------:R-:W-:Y:S06]  /*0820*/  @!P0 BRA `(.L_x_13) ;  /* 0x0000000000388947 */ /* 0x000fec0003800000 */
[----:B------:R-:W-:-:S05]  /*0830*/  IMAD.WIDE.U32 R6, R9, 0x4, R2 ;  /* 0x0000000409067825 */ /* 0x000fca00078e0002 */
[----:B------:R-:W3:Y:S02]  /*0840*/  LDG.E R8, desc[UR6][R6.64] ;  /* 0x0000000606087981 */ /* 0x000ee4000c1e1900 */
[----:B---34-:R-:W-:-:S05]  /*0850*/  FADD R13, R11, R8 ;  /* 0x000000080b0d7221 */ /* 0x018fca0000000000 */
[----:B------:R0:W-:Y:S04]  /*0860*/  STG.E desc[UR6][R4.64], R13 ;  /* 0x0000000d04007986 */ /* 0x0001e8000c101906 */
[----:B------:R-:W2:Y:S02]  /*0870*/  LDG.E R8, desc[UR6][R6.64+0x4] ;  /* 0x0000040606087981 */ /* 0x000ea4000c1e1900 */
[----:B--2---:R-:W-:-:S05]  /*0880*/  FADD R15, R13, R8 ;  /* 0x000000080d0f7221 */ /* 0x004fca0000000000 */
        /* <DEDUP_REMOVED lines=8> */
.L_x_13:
[----:B------:R-:W-:Y:S05]  /*0910*/  @!P1 EXIT ;  /* 0x000000000000994d */ /* 0x000fea0003800000 */
[----:B------:R-:W-:Y:S01]  /*0920*/  IMAD.WIDE.U32 R2, R9, 0x4, R2 ;  /* 0x0000000409027825 */ /* 0x000fe200078e0002 */
[----:B------:R-:W-:Y:S02]  /*0930*/  IADD3 R0, PT, PT, -R0, RZ, RZ ;  /* 0x000000ff00007210 */ /* 0x000fe40007ffe1ff */
[----:B------:R-:W-:-:S07]  /*0940*/  MOV R6, R2 ;  /* 0x0000000200067202 */ /* 0x000fce0000000f00 */
.L_x_14:
[----:B------:R-:W-:-:S06]  /*0950*/  MOV R2, R6 ;  /* 0x0000000600027202 */ /* 0x000fcc0000000f00 */
[----:B--2---:R2:W0:Y:S01]  /*0960*/  LDG.E R2, desc[UR6][R2.64] ;  /* 0x0000000602027981 */ /* 0x004422000c1e1900 */
[----:B------:R-:W-:Y:S02]  /*0970*/  IADD3 R0, PT, PT, R0, 0x1, RZ ;  /* 0x0000000100007810 */ /* 0x000fe40007ffe0ff */
[----:B------:R-:W-:Y:S02]  /*0980*/  IADD3 R6, P1, PT, R6, 0x4, RZ ;  /* 0x0000000406067810 */ /* 0x000fe40007f3e0ff */
[----:B------:R-:W-:Y:S02]  /*0990*/  ISETP.NE.AND P0, PT, R0, RZ, PT ;  /* 0x000000ff0000720c */ /* 0x000fe40003f05270 */
[----:B--2---:R-:W-:Y:S01]  /*09a0*/  IADD3.X R3, PT, PT, RZ, R3, RZ, P1, !PT ;  /* 0x00000003ff037210 */ /* 0x004fe20000ffe4ff */
[----:B0--34-:R-:W-:-:S05]  /*09b0*/  FADD R11, R2, R11 ;  /* 0x0000000b020b7221 */ /* 0x019fca0000000000 */
[----:B------:R2:W-:Y:S05]  /*09c0*/  STG.E desc[UR6][R4.64], R11 ;  /* 0x0000000b04007986 */ /* 0x0005ea000c101906 */
[----:B------:R-:W-:Y:S05]  /*09d0*/  @P0 BRA `(.L_x_14) ;  /* 0xfffffffc00dc0947 */ /* 0x000fea000383ffff */
[----:B------:R-:W-:Y:S05]  /*09e0*/  EXIT ;  /* 0x000000000000794d */ /* 0x000fea0003800000 */
.L_x_15:
        /* <DEDUP_REMOVED lines=9> */
.L_x_17:


//--------------------- .nv.global.init           --------------------------
	.section	.nv.global.init,"aw",@progbits
.nv.global.init:
	.type		$str,@object
	.size		$str,(.L_0 - $str)
$str:
        /*0000*/ 	.byte	0x73, 0x74, 0x72, 0x69, 0x64, 0x65, 0x3a, 0x20, 0x25, 0x64, 0x2c, 0x09, 0x20, 0x74, 0x6d, 0x70
        /*0010*/ 	.byte	0x5b, 0x69, 0x20, 0x2b, 0x20, 0x73, 0x74, 0x72, 0x69, 0x64, 0x65, 0x5d, 0x3a, 0x20, 0x25, 0x64
        /*0020*/ 	.byte	0x2c, 0x09, 0x20, 0x74, 0x6d, 0x70, 0x5b, 0x69, 0x5d, 0x3a, 0x20, 0x25, 0x66, 0x0a, 0x00
.L_0:


//--------------------- .nv.shared.reserved.0     --------------------------
	.section	.nv.shared.reserved.0,"aw",@nobits
	.weak		__nv_reservedSMEM_offset_0_alias
	.size		__nv_reservedSMEM_offset_0_alias, 0, 64
	.other		__nv_reservedSMEM_offset_0_alias,@"STO_CUDA_RESERVED_SHARED STV_DEFAULT"
__nv_reservedSMEM_offset_0_alias:
	.zero		0
	.zero		64


//--------------------- .nv.constant0._Z3macPfS_S_S_i --------------------------
	.section	.nv.constant0._Z3macPfS_S_S_i,"a",@progbits
	.sectionflags	@""
	.align	4
.nv.constant0._Z3macPfS_S_S_i:
	.zero		932


//--------------------- .nv.constant0._Z9mac_naivePfS_S_S_i --------------------------
	.section	.nv.constant0._Z9mac_naivePfS_S_S_i,"a",@progbits
	.sectionflags	@""
	.align	4
.nv.constant0._Z9mac_naivePfS_S_S_i:
	.zero		932


//--------------------- SYMBOLS --------------------------

	.type		.nv.reservedSmem.offset0,@object
	.size		.nv.reservedSmem.offset0,0x4
	.type		vprintf,@function
